//
// Generated by NVIDIA NVVM Compiler
//
// Compiler Build ID: CL-36424714
// Cuda compilation tools, release 13.0, V13.0.88
// Based on NVVM 20.0.0
//

.version 9.0
.target sm_100
.address_size 64

	// .globl	_Z18vesselness3DKerneliPKfS0_S0_Pfff

.visible .entry _Z18vesselness3DKerneliPKfS0_S0_Pfff(
	.param .u32 _Z18vesselness3DKerneliPKfS0_S0_Pfff_param_0,
	.param .u64 .ptr .align 1 _Z18vesselness3DKerneliPKfS0_S0_Pfff_param_1,
	.param .u64 .ptr .align 1 _Z18vesselness3DKerneliPKfS0_S0_Pfff_param_2,
	.param .u64 .ptr .align 1 _Z18vesselness3DKerneliPKfS0_S0_Pfff_param_3,
	.param .u64 .ptr .align 1 _Z18vesselness3DKerneliPKfS0_S0_Pfff_param_4,
	.param .f32 _Z18vesselness3DKerneliPKfS0_S0_Pfff_param_5,
	.param .f32 _Z18vesselness3DKerneliPKfS0_S0_Pfff_param_6
)
{
	.reg .pred 	%p<5>;
	.reg .b32 	%r<7>;
	.reg .b32 	%f<30>;
	.reg .b64 	%rd<18>;

	ld.param.u32 	%r2, [_Z18vesselness3DKerneliPKfS0_S0_Pfff_param_0];
	ld.param.u64 	%rd2, [_Z18vesselness3DKerneliPKfS0_S0_Pfff_param_1];
	ld.param.u64 	%rd3, [_Z18vesselness3DKerneliPKfS0_S0_Pfff_param_2];
	ld.param.u64 	%rd4, [_Z18vesselness3DKerneliPKfS0_S0_Pfff_param_3];
	ld.param.u64 	%rd5, [_Z18vesselness3DKerneliPKfS0_S0_Pfff_param_4];
	ld.param.f32 	%f8, [_Z18vesselness3DKerneliPKfS0_S0_Pfff_param_5];
	ld.param.f32 	%f9, [_Z18vesselness3DKerneliPKfS0_S0_Pfff_param_6];
	cvta.to.global.u64 	%rd1, %rd5;
	mov.u32 	%r3, %ntid.x;
	mov.u32 	%r4, %ctaid.x;
	mov.u32 	%r5, %tid.x;
	mad.lo.s32 	%r1, %r3, %r4, %r5;
	setp.ge.s32 	%p1, %r1, %r2;
	@%p1 bra 	$L__BB0_8;
	cvta.to.global.u64 	%rd6, %rd3;
	mul.wide.s32 	%rd7, %r1, 4;
	add.s64 	%rd8, %rd6, %rd7;
	ld.global.f32 	%f1, [%rd8];
	setp.geu.f32 	%p2, %f1, 0f00000000;
	@%p2 bra 	$L__BB0_7;
	cvta.to.global.u64 	%rd11, %rd4;
	add.s64 	%rd13, %rd11, %rd7;
	ld.global.f32 	%f10, [%rd13];
	abs.f32 	%f11, %f10;
	div.rn.f32 	%f12, %f1, %f10;
	lg2.approx.f32 	%f13, %f12;
	mul.f32 	%f14, %f8, %f13;
	ex2.approx.f32 	%f15, %f14;
	mul.f32 	%f2, %f11, %f15;
	cvta.to.global.u64 	%rd14, %rd2;
	add.s64 	%rd15, %rd14, %rd7;
	ld.global.f32 	%f3, [%rd15];
	abs.f32 	%f4, %f1;
	setp.gtu.f32 	%p3, %f3, 0f00000000;
	@%p3 bra 	$L__BB0_4;
	div.rn.f32 	%f16, %f3, %f4;
	add.f32 	%f17, %f16, 0f3F800000;
	lg2.approx.f32 	%f18, %f17;
	mul.f32 	%f19, %f8, %f18;
	ex2.approx.f32 	%f29, %f19;
	bra.uni 	$L__BB0_6;
$L__BB0_4:
	div.rn.f32 	%f21, %f4, %f9;
	setp.geu.f32 	%p4, %f3, %f21;
	mov.f32 	%f29, 0f00000000;
	@%p4 bra 	$L__BB0_6;
	mul.f32 	%f22, %f9, %f3;
	div.rn.f32 	%f23, %f22, %f4;
	mov.f32 	%f24, 0f3F800000;
	sub.f32 	%f25, %f24, %f23;
	lg2.approx.f32 	%f26, %f25;
	mul.f32 	%f27, %f8, %f26;
	ex2.approx.f32 	%f29, %f27;
$L__BB0_6:
	mul.f32 	%f28, %f2, %f29;
	add.s64 	%rd17, %rd1, %rd7;
	st.global.f32 	[%rd17], %f28;
	bra.uni 	$L__BB0_8;
$L__BB0_7:
	add.s64 	%rd10, %rd1, %rd7;
	mov.b32 	%r6, 0;
	st.global.u32 	[%rd10], %r6;
$L__BB0_8:
	ret;

}


// ===== COMPILED SASS (sm_100) =====

	.target	sm_100

	.elftype	@"ET_EXEC"


//--------------------- .note.nv.tkinfo           --------------------------
	.section	.note.nv.tkinfo,"",@"SHT_NOTE"
	.sectionflags	@"SHF_NOTE_NV_TKINFO"
	.tkinfo
        /*0018*/ 	.word	0x00000002
        /*0030*/ 	.string	""
        /*0030*/ 	.string	"ptxas"
        /*0030*/ 	.string	"Cuda compilation tools, release 13.0, V13.0.88"
        /*0030*/ 	.string	"Build cuda_13.0.r13.0/compiler.36424714_0"
        /*0030*/ 	.string	"-arch sm_100 -m 64 "



//--------------------- .note.nv.cuinfo           --------------------------
	.section	.note.nv.cuinfo,"",@"SHT_NOTE"
	.sectionflags	@"SHF_NOTE_NV_CUINFO"
        /*0018*/ 	.short	0x0002
        /*001a*/ 	.short	0x0064
        /*001c*/ 	.short	0x0082
	.zero		2


//--------------------- .nv.info                  --------------------------
	.section	.nv.info,"",@"SHT_CUDA_INFO"
	.align	4


	//----- nvinfo : EIATTR_REGCOUNT
	.align		4
        /*0000*/ 	.byte	0x04, 0x2f
        /*0002*/ 	.short	(.L_1 - .L_0)
	.align		4
.L_0:
        /*0004*/ 	.word	index@(_Z18vesselness3DKerneliPKfS0_S0_Pfff)
        /*0008*/ 	.word	0x00000013


	//----- nvinfo : EIATTR_FRAME_SIZE
	.align		4
.L_1:
        /*000c*/ 	.byte	0x04, 0x11
        /*000e*/ 	.short	(.L_3 - .L_2)
	.align		4
.L_2:
        /*0010*/ 	.word	index@($__internal_0_$__cuda_sm3x_div_rn_noftz_f32_slowpath)
        /*0014*/ 	.word	0x00000000


	//----- nvinfo : EIATTR_FRAME_SIZE
	.align		4
.L_3:
        /*0018*/ 	.byte	0x04, 0x11
        /*001a*/ 	.short	(.L_5 - .L_4)
	.align		4
.L_4:
        /*001c*/ 	.word	index@(_Z18vesselness3DKerneliPKfS0_S0_Pfff)
        /*0020*/ 	.word	0x00000000


	//----- nvinfo : EIATTR_MIN_STACK_SIZE
	.align		4
.L_5:
        /*0024*/ 	.byte	0x04, 0x12
        /*0026*/ 	.short	(.L_7 - .L_6)
	.align		4
.L_6:
        /*0028*/ 	.word	index@(_Z18vesselness3DKerneliPKfS0_S0_Pfff)
        /*002c*/ 	.word	0x00000000
.L_7:


//--------------------- .nv.compat                --------------------------
	.section	.nv.compat,"",@"SHT_CUDA_COMPAT_INFO"
	.align	4
        /*0000*/ 	.byte	0x02, 0x09, 0x00, 0x00, 0x02, 0x02, 0x01, 0x00, 0x02, 0x05, 0x05, 0x00, 0x03, 0x07, 0x01, 0x01
        /*0010*/ 	.byte	0x02, 0x03, 0x00, 0x00, 0x02, 0x06, 0x01, 0x00, 0x04, 0x0b, 0x08, 0x00, 0x01, 0x00, 0x00, 0x00
        /*0020*/ 	.byte	0x00, 0x00, 0x00, 0x00


//--------------------- .nv.info._Z18vesselness3DKerneliPKfS0_S0_Pfff --------------------------
	.section	.nv.info._Z18vesselness3DKerneliPKfS0_S0_Pfff,"",@"SHT_CUDA_INFO"
	.sectionflags	@""
	.align	4


	//----- nvinfo : EIATTR_CUDA_API_VERSION
	.align		4
        /*0000*/ 	.byte	0x04, 0x37
        /*0002*/ 	.short	(.L_9 - .L_8)
.L_8:
        /*0004*/ 	.word	0x00000082


	//----- nvinfo : EIATTR_KPARAM_INFO
	.align		4
.L_9:
        /*0008*/ 	.byte	0x04, 0x17
        /*000a*/ 	.short	(.L_11 - .L_10)
.L_10:
        /*000c*/ 	.word	0x00000000
        /*0010*/ 	.short	0x0006
        /*0012*/ 	.short	0x002c
        /*0014*/ 	.byte	0x00, 0xf0, 0x11, 0x00


	//----- nvinfo : EIATTR_KPARAM_INFO
	.align		4
.L_11:
        /*0018*/ 	.byte	0x04, 0x17
        /*001a*/ 	.short	(.L_13 - .L_12)
.L_12:
        /*001c*/ 	.word	0x00000000
        /*0020*/ 	.short	0x0005
        /*0022*/ 	.short	0x0028
        /*0024*/ 	.byte	0x00, 0xf0, 0x11, 0x00


	//----- nvinfo : EIATTR_KPARAM_INFO
	.align		4
.L_13:
        /*0028*/ 	.byte	0x04, 0x17
        /*002a*/ 	.short	(.L_15 - .L_14)
.L_14:
        /*002c*/ 	.word	0x00000000
        /*0030*/ 	.short	0x0004
        /*0032*/ 	.short	0x0020
        /*0034*/ 	.byte	0x00, 0xf5, 0x21, 0x00


	//----- nvinfo : EIATTR_KPARAM_INFO
	.align		4
.L_15:
        /*0038*/ 	.byte	0x04, 0x17
        /*003a*/ 	.short	(.L_17 - .L_16)
.L_16:
        /*003c*/ 	.word	0x00000000
        /*0040*/ 	.short	0x0003
        /*0042*/ 	.short	0x0018
        /*0044*/ 	.byte	0x00, 0xf5, 0x21, 0x00


	//----- nvinfo : EIATTR_KPARAM_INFO
	.align		4
.L_17:
        /*0048*/ 	.byte	0x04, 0x17
        /*004a*/ 	.short	(.L_19 - .L_18)
.L_18:
        /*004c*/ 	.word	0x00000000
        /*0050*/ 	.short	0x0002
        /*0052*/ 	.short	0x0010
        /*0054*/ 	.byte	0x00, 0xf5, 0x21, 0x00


	//----- nvinfo : EIATTR_KPARAM_INFO
	.align		4
.L_19:
        /*0058*/ 	.byte	0x04, 0x17
        /*005a*/ 	.short	(.L_21 - .L_20)
.L_20:
        /*005c*/ 	.word	0x00000000
        /*0060*/ 	.short	0x0001
        /*0062*/ 	.short	0x0008
        /*0064*/ 	.byte	0x00, 0xf5, 0x21, 0x00


	//----- nvinfo : EIATTR_KPARAM_INFO
	.align		4
.L_21:
        /*0068*/ 	.byte	0x04, 0x17
        /*006a*/ 	.short	(.L_23 - .L_22)
.L_22:
        /*006c*/ 	.word	0x00000000
        /*0070*/ 	.short	0x0000
        /*0072*/ 	.short	0x0000
        /*0074*/ 	.byte	0x00, 0xf0, 0x11, 0x00


	//----- nvinfo : EIATTR_SPARSE_MMA_MASK
	.align		4
.L_23:
        /*0078*/ 	.byte	0x03, 0x50
        /*007a*/ 	.short	0x0000


	//----- nvinfo : EIATTR_MAXREG_COUNT
	.align		4
        /*007c*/ 	.byte	0x03, 0x1b
        /*007e*/ 	.short	0x00ff


	//----- nvinfo : EIATTR_MERCURY_ISA_VERSION
	.align		4
        /*0080*/ 	.byte	0x03, 0x5f
        /*0082*/ 	.short	0x0101


	//----- nvinfo : EIATTR_VRC_CTA_INIT_COUNT
	.align		4
        /*0084*/ 	.byte	0x02, 0x4a
	.zero		1
	.zero		1


	//----- nvinfo : EIATTR_EXIT_INSTR_OFFSETS
	.align		4
        /*0088*/ 	.byte	0x04, 0x1c
        /*008a*/ 	.short	(.L_25 - .L_24)


	//   ....[0]....
.L_24:
        /*008c*/ 	.word	0x00000070


	//   ....[1]....
        /*0090*/ 	.word	0x000007e0


	//   ....[2]....
        /*0094*/ 	.word	0x00000820


	//----- nvinfo : EIATTR_CRS_STACK_SIZE
	.align		4
.L_25:
        /*0098*/ 	.byte	0x04, 0x1e
        /*009a*/ 	.short	(.L_27 - .L_26)
.L_26:
        /*009c*/ 	.word	0x00000000


	//----- nvinfo : EIATTR_CBANK_PARAM_SIZE
	.align		4
.L_27:
        /*00a0*/ 	.byte	0x03, 0x19
        /*00a2*/ 	.short	0x0030


	//----- nvinfo : EIATTR_PARAM_CBANK
	.align		4
        /*00a4*/ 	.byte	0x04, 0x0a
        /*00a6*/ 	.short	(.L_29 - .L_28)
	.align		4
.L_28:
        /*00a8*/ 	.word	index@(.nv.constant0._Z18vesselness3DKerneliPKfS0_S0_Pfff)
        /*00ac*/ 	.short	0x0380
        /*00ae*/ 	.short	0x0030


	//----- nvinfo : EIATTR_SW_WAR
	.align		4
.L_29:
        /*00b0*/ 	.byte	0x04, 0x36
        /*00b2*/ 	.short	(.L_31 - .L_30)
.L_30:
        /*00b4*/ 	.word	0x00000008
.L_31:


//--------------------- .nv.callgraph             --------------------------
	.section	.nv.callgraph,"",@"SHT_CUDA_CALLGRAPH"
	.align	4
	.sectionentsize	8
	.align		4
        /*0000*/ 	.word	0x00000000
	.align		4
        /*0004*/ 	.word	0xffffffff
	.align		4
        /*0008*/ 	.word	0x00000000
	.align		4
        /*000c*/ 	.word	0xfffffffe
	.align		4
        /*0010*/ 	.word	0x00000000
	.align		4
        /*0014*/ 	.word	0xfffffffd
	.align		4
        /*0018*/ 	.word	0x00000000
	.align		4
        /*001c*/ 	.word	0xfffffffc


//--------------------- .text._Z18vesselness3DKerneliPKfS0_S0_Pfff --------------------------
	.section	.text._Z18vesselness3DKerneliPKfS0_S0_Pfff,"ax",@progbits
	.align	128
        .global         _Z18vesselness3DKerneliPKfS0_S0_Pfff
        .type           _Z18vesselness3DKerneliPKfS0_S0_Pfff,@function
        .size           _Z18vesselness3DKerneliPKfS0_S0_Pfff,(.L_x_24 - _Z18vesselness3DKerneliPKfS0_S0_Pfff)
        .other          _Z18vesselness3DKerneliPKfS0_S0_Pfff,@"STO_CUDA_ENTRY STV_DEFAULT"
_Z18vesselness3DKerneliPKfS0_S0_Pfff:
.text._Z18vesselness3DKerneliPKfS0_S0_Pfff:
[----:B------:R-:W-:Y:S01]  /*0000*/  LDC R1, c[0x0][0x37c] ;  /* 0x0000df00ff017b82 */ /* 0x000fe20000000800 */
[----:B------:R-:W0:Y:S01]  /*0010*/  S2R R4, SR_CTAID.X ;  /* 0x0000000000047919 */ /* 0x000e220000002500 */
[----:B------:R-:W0:Y:S01]  /*0020*/  LDCU UR4, c[0x0][0x360] ;  /* 0x00006c00ff0477ac */ /* 0x000e220008000800 */
[----:B------:R-:W0:Y:S01]  /*0030*/  S2R R3, SR_TID.X ;  /* 0x0000000000037919 */ /* 0x000e220000002100 */
[----:B------:R-:W1:Y:S01]  /*0040*/  LDCU UR5, c[0x0][0x380] ;  /* 0x00007000ff0577ac */ /* 0x000e620008000800 */
[----:B0-----:R-:W-:-:S05]  /*0050*/  IMAD R4, R4, UR4, R3 ;  /* 0x0000000404047c24 */ /* 0x001fca000f8e0203 */
[----:B-1----:R-:W-:-:S13]  /*0060*/  ISETP.GE.AND P0, PT, R4, UR5, PT ;  /* 0x0000000504007c0c */ /* 0x002fda000bf06270 */
[----:B------:R-:W-:Y:S05]  /*0070*/  @P0 EXIT ;  /* 0x000000000000094d */ /* 0x000fea0003800000 */
[----:B------:R-:W0:Y:S01]  /*0080*/  LDC.64 R2, c[0x0][0x390] ;  /* 0x0000e400ff027b82 */ /* 0x000e220000000a00 */
[----:B------:R-:W1:Y:S01]  /*0090*/  LDCU.64 UR4, c[0x0][0x358] ;  /* 0x00006b00ff0477ac */ /* 0x000e620008000a00 */
[----:B0-----:R-:W-:-:S05]  /*00a0*/  IMAD.WIDE R2, R4, 0x4, R2 ;  /* 0x0000000404027825 */ /* 0x001fca00078e0202 */
[----:B-1----:R-:W2:Y:S02]  /*00b0*/  LDG.E R0, desc[UR4][R2.64] ;  /* 0x0000000402007981 */ /* 0x002ea4000c1e1900 */
[----:B--2---:R-:W-:-:S13]  /*00c0*/  FSETP.GEU.AND P0, PT, R0, RZ, PT ;  /* 0x000000ff0000720b */ /* 0x004fda0003f0e000 */
[----:B------:R-:W-:Y:S05]  /*00d0*/  @P0 BRA `(.L_x_0) ;  /* 0x0000000400c40947 */ /* 0x000fea0003800000 */
[----:B------:R-:W0:Y:S02]  /*00e0*/  LDC.64 R2, c[0x0][0x398] ;  /* 0x0000e600ff027b82 */ /* 0x000e240000000a00 */
[----:B0-----:R-:W-:-:S05]  /*00f0*/  IMAD.WIDE R2, R4, 0x4, R2 ;  /* 0x0000000404027825 */ /* 0x001fca00078e0202 */
[----:B------:R-:W2:Y:S01]  /*0100*/  LDG.E R5, desc[UR4][R2.64] ;  /* 0x0000000402057981 */ /* 0x000ea2000c1e1900 */
[----:B------:R-:W-:Y:S01]  /*0110*/  BSSY.RECONVERGENT B0, `(.L_x_1) ;  /* 0x000000d000007945 */ /* 0x000fe20003800200 */
[----:B--2---:R-:W0:Y:S08]  /*0120*/  MUFU.RCP R6, R5 ;  /* 0x0000000500067308 */ /* 0x004e300000001000 */
[----:B------:R-:W1:Y:S01]  /*0130*/  FCHK P0, R0, R5 ;  /* 0x0000000500007302 */ /* 0x000e620000000000 */
[----:B0-----:R-:W-:-:S04]  /*0140*/  FFMA R7, -R5, R6, 1 ;  /* 0x3f80000005077423 */ /* 0x001fc80000000106 */
[----:B------:R-:W-:-:S04]  /*0150*/  FFMA R7, R6, R7, R6 ;  /* 0x0000000706077223 */ /* 0x000fc80000000006 */
[----:B------:R-:W-:-:S04]  /*0160*/  FFMA R6, R0, R7, RZ ;  /* 0x0000000700067223 */ /* 0x000fc800000000ff */
[----:B------:R-:W-:-:S04]  /*0170*/  FFMA R8, -R5, R6, R0 ;  /* 0x0000000605087223 */ /* 0x000fc80000000100 */
[----:B------:R-:W-:Y:S01]  /*0180*/  FFMA R6, R7, R8, R6 ;  /* 0x0000000807067223 */ /* 0x000fe20000000006 */
[----:B-1----:R-:W-:Y:S06]  /*0190*/  @!P0 BRA `(.L_x_2) ;  /* 0x0000000000108947 */ /* 0x002fec0003800000 */
[----:B------:R-:W-:Y:S02]  /*01a0*/  MOV R2, R0 ;  /* 0x0000000000027202 */ /* 0x000fe40000000f00 */
[----:B------:R-:W-:-:S07]  /*01b0*/  MOV R8, 0x1d0 ;  /* 0x000001d000087802 */ /* 0x000fce0000000f00 */
[----:B------:R-:W-:Y:S05]  /*01c0*/  CALL.REL.NOINC `($__internal_0_$__cuda_sm3x_div_rn_noftz_f32_slowpath) ;  /* 0x0000000400987944 */ /* 0x000fea0003c00000 */
[----:B------:R-:W-:-:S07]  /*01d0*/  IMAD.MOV.U32 R6, RZ, RZ, R2 ;  /* 0x000000ffff067224 */ /* 0x000fce00078e0002 */
.L_x_2:
[----:B------:R-:W-:Y:S05]  /*01e0*/  BSYNC.RECONVERGENT B0 ;  /* 0x0000000000007941 */ /* 0x000fea0003800200 */
.L_x_1:
[----:B------:R-:W0:Y:S01]  /*01f0*/  LDC.64 R2, c[0x0][0x388] ;  /* 0x0000e200ff027b82 */ /* 0x000e220000000a00 */
[----:B------:R-:W-:Y:S01]  /*0200*/  MOV R8, R6 ;  /* 0x0000000600087202 */ /* 0x000fe20000000f00 */
[----:B------:R-:W1:Y:S01]  /*0210*/  LDCU UR6, c[0x0][0x3a8] ;  /* 0x00007500ff0677ac */ /* 0x000e620008000800 */
[----:B0-----:R-:W-:-:S06]  /*0220*/  IMAD.WIDE R2, R4, 0x4, R2 ;  /* 0x0000000404027825 */ /* 0x001fcc00078e0202 */
[----:B------:R-:W2:Y:S01]  /*0230*/  LDG.E R3, desc[UR4][R2.64] ;  /* 0x0000000402037981 */ /* 0x000ea2000c1e1900 */
[----:B------:R-:W-:Y:S01]  /*0240*/  FSETP.GEU.AND P0, PT, |R8|, 1.175494350822287508e-38, PT ;  /* 0x008000000800780b */ /* 0x000fe20003f0e200 */
[----:B------:R-:W-:-:S12]  /*0250*/  BSSY.RECONVERGENT B0, `(.L_x_3) ;  /* 0x0000054000007945 */ /* 0x000fd80003800200 */
[----:B------:R-:W-:-:S04]  /*0260*/  @!P0 FMUL R8, R8, 16777216 ;  /* 0x4b80000008088820 */ /* 0x000fc80000400000 */
[----:B------:R-:W0:Y:S02]  /*0270*/  MUFU.LG2 R6, R8 ;  /* 0x0000000800067308 */ /* 0x000e240000000c00 */
[----:B0-----:R-:W-:-:S04]  /*0280*/  @!P0 FADD R6, R6, -24 ;  /* 0xc1c0000006068421 */ /* 0x001fc80000000000 */
[----:B-1----:R-:W-:-:S05]  /*0290*/  FMUL R7, R6, UR6 ;  /* 0x0000000606077c20 */ /* 0x002fca0008400000 */
[----:B------:R-:W-:-:S13]  /*02a0*/  FSETP.GEU.AND P0, PT, R7, -126, PT ;  /* 0xc2fc00000700780b */ /* 0x000fda0003f0e000 */
[----:B------:R-:W-:-:S04]  /*02b0*/  @!P0 FMUL R7, R7, 0.5 ;  /* 0x3f00000007078820 */ /* 0x000fc80000400000 */
[----:B------:R-:W0:Y:S02]  /*02c0*/  MUFU.EX2 R6, R7 ;  /* 0x0000000700067308 */ /* 0x000e240000000800 */
[----:B0-----:R-:W-:-:S04]  /*02d0*/  @!P0 FMUL R6, R6, R6 ;  /* 0x0000000606068220 */ /* 0x001fc80000400000 */
[----:B------:R-:W-:Y:S01]  /*02e0*/  FMUL R6, |R5|, R6 ;  /* 0x0000000605067220 */ /* 0x000fe20000400200 */
[----:B--2---:R-:W-:-:S13]  /*02f0*/  FSETP.GTU.AND P1, PT, R3, RZ, PT ;  /* 0x000000ff0300720b */ /* 0x004fda0003f2c000 */
[----:B------:R-:W-:Y:S05]  /*0300*/  @P1 BRA `(.L_x_4) ;  /* 0x0000000000681947 */ /* 0x000fea0003800000 */
[----:B------:R-:W0:Y:S01]  /*0310*/  MUFU.RCP R5, |R0| ;  /* 0x4000000000057308 */ /* 0x000e220000001000 */
[----:B------:R-:W-:Y:S07]  /*0320*/  BSSY.RECONVERGENT B1, `(.L_x_5) ;  /* 0x000000c000017945 */ /* 0x000fee0003800200 */
[----:B------:R-:W1:Y:S01]  /*0330*/  FCHK P0, R3, |R0| ;  /* 0x4000000003007302 */ /* 0x000e620000000000 */
[----:B0-----:R-:W-:-:S04]  /*0340*/  FFMA R2, -|R0|, R5, 1 ;  /* 0x3f80000000027423 */ /* 0x001fc80000000305 */
[----:B------:R-:W-:-:S04]  /*0350*/  FFMA R2, R5, R2, R5 ;  /* 0x0000000205027223 */ /* 0x000fc80000000005 */
[----:B------:R-:W-:-:S04]  /*0360*/  FFMA R5, R3, R2, RZ ;  /* 0x0000000203057223 */ /* 0x000fc800000000ff */
[----:B------:R-:W-:-:S04]  /*0370*/  FFMA R7, -|R0|, R5, R3 ;  /* 0x0000000500077223 */ /* 0x000fc80000000303 */
[----:B------:R-:W-:Y:S01]  /*0380*/  FFMA R2, R2, R7, R5 ;  /* 0x0000000702027223 */ /* 0x000fe20000000005 */
[----:B-1----:R-:W-:Y:S06]  /*0390*/  @!P0 BRA `(.L_x_6) ;  /* 0x0000000000108947 */ /* 0x002fec0003800000 */
[----:B------:R-:W-:Y:S02]  /*03a0*/  IMAD.MOV.U32 R2, RZ, RZ, R3 ;  /* 0x000000ffff027224 */ /* 0x000fe400078e0003 */
[----:B------:R-:W-:Y:S01]  /*03b0*/  FADD R5, |R0|, -RZ ;  /* 0x800000ff00057221 */ /* 0x000fe20000000200 */
[----:B------:R-:W-:-:S07]  /*03c0*/  MOV R8, 0x3e0 ;  /* 0x000003e000087802 */ /* 0x000fce0000000f00 */
[----:B------:R-:W-:Y:S05]  /*03d0*/  CALL.REL.NOINC `($__internal_0_$__cuda_sm3x_div_rn_noftz_f32_slowpath) ;  /* 0x0000000400147944 */ /* 0x000fea0003c00000 */
.L_x_6:
[----:B------:R-:W-:Y:S05]  /*03e0*/  BSYNC.RECONVERGENT B1 ;  /* 0x0000000000017941 */ /* 0x000fea0003800200 */
.L_x_5:
[----:B------:R-:W-:Y:S01]  /*03f0*/  FADD R2, R2, 1 ;  /* 0x3f80000002027421 */ /* 0x000fe20000000000 */
[----:B------:R-:W0:Y:S04]  /*0400*/  LDCU UR6, c[0x0][0x3a8] ;  /* 0x00007500ff0677ac */ /* 0x000e280008000800 */
[----:B------:R-:W-:-:S13]  /*0410*/  FSETP.GEU.AND P0, PT, |R2|, 1.175494350822287508e-38, PT ;  /* 0x008000000200780b */ /* 0x000fda0003f0e200 */
[----:B------:R-:W-:-:S04]  /*0420*/  @!P0 FMUL R2, R2, 16777216 ;  /* 0x4b80000002028820 */ /* 0x000fc80000400000 */
[----:B------:R-:W1:Y:S02]  /*0430*/  MUFU.LG2 R0, R2 ;  /* 0x0000000200007308 */ /* 0x000e640000000c00 */
[----:B-1----:R-:W-:-:S04]  /*0440*/  @!P0 FADD R0, R0, -24 ;  /* 0xc1c0000000008421 */ /* 0x002fc80000000000 */
[----:B0-----:R-:W-:-:S05]  /*0450*/  FMUL R0, R0, UR6 ;  /* 0x0000000600007c20 */ /* 0x001fca0008400000 */
[----:B------:R-:W-:-:S13]  /*0460*/  FSETP.GEU.AND P0, PT, R0, -126, PT ;  /* 0xc2fc00000000780b */ /* 0x000fda0003f0e000 */
[----:B------:R-:W-:-:S04]  /*0470*/  @!P0 FMUL R0, R0, 0.5 ;  /* 0x3f00000000008820 */ /* 0x000fc80000400000 */
[----:B------:R-:W0:Y:S02]  /*0480*/  MUFU.EX2 R5, R0 ;  /* 0x0000000000057308 */ /* 0x000e240000000800 */
[----:B0-----:R-:W-:Y:S01]  /*0490*/  @!P0 FMUL R5, R5, R5 ;  /* 0x0000000505058220 */ /* 0x001fe20000400000 */
[----:B------:R-:W-:Y:S06]  /*04a0*/  BRA `(.L_x_7) ;  /* 0x0000000000b87947 */ /* 0x000fec0003800000 */
.L_x_4:
[----:B------:R-:W0:Y:S01]  /*04b0*/  LDC R9, c[0x0][0x3ac] ;  /* 0x0000eb00ff097b82 */ /* 0x000e220000000800 */
[----:B------:R-:W-:Y:S01]  /*04c0*/  BSSY.RECONVERGENT B1, `(.L_x_8) ;  /* 0x000000e000017945 */ /* 0x000fe20003800200 */
[----:B0-----:R-:W0:Y:S08]  /*04d0*/  MUFU.RCP R2, R9 ;  /* 0x0000000900027308 */ /* 0x001e300000001000 */
[----:B------:R-:W1:Y:S01]  /*04e0*/  FCHK P0, |R0|, R9 ;  /* 0x0000000900007302 */ /* 0x000e620000000200 */
[----:B0-----:R-:W-:-:S04]  /*04f0*/  FFMA R5, R2, -R9, 1 ;  /* 0x3f80000002057423 */ /* 0x001fc80000000809 */
[----:B------:R-:W-:-:S04]  /*0500*/  FFMA R5, R2, R5, R2 ;  /* 0x0000000502057223 */ /* 0x000fc80000000002 */
[----:B------:R-:W-:-:S04]  /*0510*/  FFMA R2, |R0|, R5, RZ ;  /* 0x0000000500027223 */ /* 0x000fc800000002ff */
[----:B------:R-:W-:-:S04]  /*0520*/  FFMA R7, R2, -R9, |R0| ;  /* 0x8000000902077223 */ /* 0x000fc80000000400 */
[----:B------:R-:W-:Y:S01]  /*0530*/  FFMA R2, R5, R7, R2 ;  /* 0x0000000705027223 */ /* 0x000fe20000000002 */
[----:B-1----:R-:W-:Y:S06]  /*0540*/  @!P0 BRA `(.L_x_9) ;  /* 0x0000000000148947 */ /* 0x002fec0003800000 */
[----:B------:R-:W0:Y:S01]  /*0550*/  LDCU UR6, c[0x0][0x3ac] ;  /* 0x00007580ff0677ac */ /* 0x000e220008000800 */
[----:B------:R-:W-:Y:S01]  /*0560*/  FADD R2, |R0|, -RZ ;  /* 0x800000ff00027221 */ /* 0x000fe20000000200 */
[----:B------:R-:W-:Y:S02]  /*0570*/  MOV R8, 0x5a0 ;  /* 0x000005a000087802 */ /* 0x000fe40000000f00 */
[----:B0-----:R-:W-:-:S07]  /*0580*/  MOV R5, UR6 ;  /* 0x0000000600057c02 */ /* 0x001fce0008000f00 */
[----:B------:R-:W-:Y:S05]  /*0590*/  CALL.REL.NOINC `($__internal_0_$__cuda_sm3x_div_rn_noftz_f32_slowpath) ;  /* 0x0000000000a47944 */ /* 0x000fea0003c00000 */
.L_x_9:
[----:B------:R-:W-:Y:S05]  /*05a0*/  BSYNC.RECONVERGENT B1 ;  /* 0x0000000000017941 */ /* 0x000fea0003800200 */
.L_x_8:
[----:B------:R-:W-:Y:S01]  /*05b0*/  FSETP.GEU.AND P0, PT, R3, R2, PT ;  /* 0x000000020300720b */ /* 0x000fe20003f0e000 */
[----:B------:R-:W-:-:S12]  /*05c0*/  IMAD.MOV.U32 R5, RZ, RZ, RZ ;  /* 0x000000ffff057224 */ /* 0x000fd800078e00ff */
[----:B------:R-:W-:Y:S05]  /*05d0*/  @P0 BRA `(.L_x_7) ;  /* 0x00000000006c0947 */ /* 0x000fea0003800000 */
[----:B------:R-:W0:Y:S01]  /*05e0*/  LDCU UR6, c[0x0][0x3ac] ;  /* 0x00007580ff0677ac */ /* 0x000e220008000800 */
[----:B------:R-:W1:Y:S01]  /*05f0*/  MUFU.RCP R5, |R0| ;  /* 0x4000000000057308 */ /* 0x000e620000001000 */
[----:B------:R-:W-:Y:S01]  /*0600*/  BSSY.RECONVERGENT B1, `(.L_x_10) ;  /* 0x000000d000017945 */ /* 0x000fe20003800200 */
[----:B0-----:R-:W-:Y:S01]  /*0610*/  FMUL R3, R3, UR6 ;  /* 0x0000000603037c20 */ /* 0x001fe20008400000 */
[----:B-1----:R-:W-:-:S05]  /*0620*/  FFMA R2, -|R0|, R5, 1 ;  /* 0x3f80000000027423 */ /* 0x002fca0000000305 */
[----:B------:R-:W0:Y:S01]  /*0630*/  FCHK P0, R3, |R0| ;  /* 0x4000000003007302 */ /* 0x000e220000000000 */
[----:B------:R-:W-:-:S04]  /*0640*/  FFMA R2, R5, R2, R5 ;  /* 0x0000000205027223 */ /* 0x000fc80000000005 */
[----:B------:R-:W-:-:S04]  /*0650*/  FFMA R5, R2, R3, RZ ;  /* 0x0000000302057223 */ /* 0x000fc800000000ff */
[----:B------:R-:W-:-:S04]  /*0660*/  FFMA R8, -|R0|, R5, R3 ;  /* 0x0000000500087223 */ /* 0x000fc80000000303 */
[----:B------:R-:W-:Y:S01]  /*0670*/  FFMA R2, R2, R8, R5 ;  /* 0x0000000802027223 */ /* 0x000fe20000000005 */
[----:B0-----:R-:W-:Y:S06]  /*0680*/  @!P0 BRA `(.L_x_11) ;  /* 0x0000000000108947 */ /* 0x001fec0003800000 */
[----:B------:R-:W-:Y:S01]  /*0690*/  MOV R2, R3 ;  /* 0x0000000300027202 */ /* 0x000fe20000000f00 */
[----:B------:R-:W-:Y:S01]  /*06a0*/  FADD R5, |R0|, -RZ ;  /* 0x800000ff00057221 */ /* 0x000fe20000000200 */
[----:B------:R-:W-:-:S07]  /*06b0*/  MOV R8, 0x6d0 ;  /* 0x000006d000087802 */ /* 0x000fce0000000f00 */
[----:B------:R-:W-:Y:S05]  /*06c0*/  CALL.REL.NOINC `($__internal_0_$__cuda_sm3x_div_rn_noftz_f32_slowpath) ;  /* 0x0000000000587944 */ /* 0x000fea0003c00000 */
.L_x_11:
[----:B------:R-:W-:Y:S05]  /*06d0*/  BSYNC.RECONVERGENT B1 ;  /* 0x0000000000017941 */ /* 0x000fea0003800200 */
.L_x_10:
[----:B------:R-:W-:Y:S01]  /*06e0*/  FADD R2, -R2, 1 ;  /* 0x3f80000002027421 */ /* 0x000fe20000000100 */
        /* <DEDUP_REMOVED lines=9> */
[----:B0-----:R-:W-:-:S07]  /*0780*/  @!P0 FMUL R5, R5, R5 ;  /* 0x0000000505058220 */ /* 0x001fce0000400000 */
.L_x_7:
[----:B------:R-:W-:Y:S05]  /*0790*/  BSYNC.RECONVERGENT B0 ;  /* 0x0000000000007941 */ /* 0x000fea0003800200 */
.L_x_3:
[----:B------:R-:W0:Y:S01]  /*07a0*/  LDC.64 R2, c[0x0][0x3a0] ;  /* 0x0000e800ff027b82 */ /* 0x000e220000000a00 */
[----:B------:R-:W-:Y:S01]  /*07b0*/  FMUL R7, R6, R5 ;  /* 0x0000000506077220 */ /* 0x000fe20000400000 */
[----:B0-----:R-:W-:-:S05]  /*07c0*/  IMAD.WIDE R4, R4, 0x4, R2 ;  /* 0x0000000404047825 */ /* 0x001fca00078e0202 */
[----:B------:R-:W-:Y:S01]  /*07d0*/  STG.E desc[UR4][R4.64], R7 ;  /* 0x0000000704007986 */ /* 0x000fe2000c101904 */
[----:B------:R-:W-:Y:S05]  /*07e0*/  EXIT ;  /* 0x000000000000794d */ /* 0x000fea0003800000 */
.L_x_0:
[----:B------:R-:W0:Y:S02]  /*07f0*/  LDC.64 R2, c[0x0][0x3a0] ;  /* 0x0000e800ff027b82 */ /* 0x000e240000000a00 */
[----:B0-----:R-:W-:-:S05]  /*0800*/  IMAD.WIDE R2, R4, 0x4, R2 ;  /* 0x0000000404027825 */ /* 0x001fca00078e0202 */
[----:B------:R-:W-:Y:S01]  /*0810*/  STG.E desc[UR4][R2.64], RZ ;  /* 0x000000ff02007986 */ /* 0x000fe2000c101904 */
[----:B------:R-:W-:Y:S05]  /*0820*/  EXIT ;  /* 0x000000000000794d */ /* 0x000fea0003800000 */
        .weak           $__internal_0_$__cuda_sm3x_div_rn_noftz_f32_slowpath
        .type           $__internal_0_$__cuda_sm3x_div_rn_noftz_f32_slowpath,@function
        .size           $__internal_0_$__cuda_sm3x_div_rn_noftz_f32_slowpath,(.L_x_24 - $__internal_0_$__cuda_sm3x_div_rn_noftz_f32_slowpath)
$__internal_0_$__cuda_sm3x_div_rn_noftz_f32_slowpath:
[--C-:B------:R-:W-:Y:S01]  /*0830*/  SHF.R.U32.HI R9, RZ, 0x17, R5.reuse ;  /* 0x00000017ff097819 */ /* 0x100fe20000011605 */
[----:B------:R-:W-:Y:S01]  /*0840*/  BSSY.RECONVERGENT B2, `(.L_x_12) ;  /* 0x0000063000027945 */ /* 0x000fe20003800200 */
[----:B------:R-:W-:Y:S02]  /*0850*/  SHF.R.U32.HI R7, RZ, 0x17, R2 ;  /* 0x00000017ff077819 */ /* 0x000fe40000011602 */
[----:B------:R-:W-:Y:S01]  /*0860*/  LOP3.LUT R14, R9, 0xff, RZ, 0xc0, !PT ;  /* 0x000000ff090e7812 */ /* 0x000fe200078ec0ff */
[----:B------:R-:W-:Y:S01]  /*0870*/  IMAD.MOV.U32 R9, RZ, RZ, R5 ;  /* 0x000000ffff097224 */ /* 0x000fe200078e0005 */
[----:B------:R-:W-:-:S03]  /*0880*/  LOP3.LUT R12, R7, 0xff, RZ, 0xc0, !PT ;  /* 0x000000ff070c7812 */ /* 0x000fc600078ec0ff */
[----:B------:R-:W-:Y:S01]  /*0890*/  VIADD R11, R14, 0xffffffff ;  /* 0xffffffff0e0b7836 */ /* 0x000fe20000000000 */
[----:B------:R-:W-:-:S04]  /*08a0*/  IADD3 R10, PT, PT, R12, -0x1, RZ ;  /* 0xffffffff0c0a7810 */ /* 0x000fc80007ffe0ff */
[----:B------:R-:W-:-:S04]  /*08b0*/  ISETP.GT.U32.AND P0, PT, R11, 0xfd, PT ;  /* 0x000000fd0b00780c */ /* 0x000fc80003f04070 */
[----:B------:R-:W-:-:S13]  /*08c0*/  ISETP.GT.U32.OR P0, PT, R10, 0xfd, P0 ;  /* 0x000000fd0a00780c */ /* 0x000fda0000704470 */
[----:B------:R-:W-:Y:S01]  /*08d0*/  @!P0 MOV R7, RZ ;  /* 0x000000ff00078202 */ /* 0x000fe20000000f00 */
[----:B------:R-:W-:Y:S06]  /*08e0*/  @!P0 BRA `(.L_x_13) ;  /* 0x00000000005c8947 */ /* 0x000fec0003800000 */
[----:B------:R-:W-:Y:S02]  /*08f0*/  FSETP.GTU.FTZ.AND P0, PT, |R2|, +INF , PT ;  /* 0x7f8000000200780b */ /* 0x000fe40003f1c200 */
[----:B------:R-:W-:-:S04]  /*0900*/  FSETP.GTU.FTZ.AND P1, PT, |R5|, +INF , PT ;  /* 0x7f8000000500780b */ /* 0x000fc80003f3c200 */
[----:B------:R-:W-:-:S13]  /*0910*/  PLOP3.LUT P0, PT, P0, P1, PT, 0xf8, 0x8f ;  /* 0x00000000008f781c */ /* 0x000fda0000703f70 */
[----:B------:R-:W-:Y:S05]  /*0920*/  @P0 BRA `(.L_x_14) ;  /* 0x00000004004c0947 */ /* 0x000fea0003800000 */
[----:B------:R-:W-:-:S13]  /*0930*/  LOP3.LUT P0, RZ, R9, 0x7fffffff, R2, 0xc8, !PT ;  /* 0x7fffffff09ff7812 */ /* 0x000fda000780c802 */
[----:B------:R-:W-:Y:S05]  /*0940*/  @!P0 BRA `(.L_x_15) ;  /* 0x00000004003c8947 */ /* 0x000fea0003800000 */
[C---:B------:R-:W-:Y:S02]  /*0950*/  FSETP.NEU.FTZ.AND P2, PT, |R2|.reuse, +INF , PT ;  /* 0x7f8000000200780b */ /* 0x040fe40003f5d200 */
[----:B------:R-:W-:Y:S02]  /*0960*/  FSETP.NEU.FTZ.AND P1, PT, |R5|, +INF , PT ;  /* 0x7f8000000500780b */ /* 0x000fe40003f3d200 */
[----:B------:R-:W-:-:S11]  /*0970*/  FSETP.NEU.FTZ.AND P0, PT, |R2|, +INF , PT ;  /* 0x7f8000000200780b */ /* 0x000fd60003f1d200 */
[----:B------:R-:W-:Y:S05]  /*0980*/  @!P1 BRA !P2, `(.L_x_15) ;  /* 0x00000004002c9947 */ /* 0x000fea0005000000 */
[----:B------:R-:W-:-:S04]  /*0990*/  LOP3.LUT P2, RZ, R2, 0x7fffffff, RZ, 0xc0, !PT ;  /* 0x7fffffff02ff7812 */ /* 0x000fc8000784c0ff */
[----:B------:R-:W-:-:S13]  /*09a0*/  PLOP3.LUT P1, PT, P1, P2, PT, 0x2f, 0xf2 ;  /* 0x0000000000f2781c */ /* 0x000fda0000f24577 */
[----:B------:R-:W-:Y:S05]  /*09b0*/  @P1 BRA `(.L_x_16) ;  /* 0x0000000400181947 */ /* 0x000fea0003800000 */
[----:B------:R-:W-:-:S04]  /*09c0*/  LOP3.LUT P1, RZ, R9, 0x7fffffff, RZ, 0xc0, !PT ;  /* 0x7fffffff09ff7812 */ /* 0x000fc8000782c0ff */
[----:B------:R-:W-:-:S13]  /*09d0*/  PLOP3.LUT P0, PT, P0, P1, PT, 0x2f, 0xf2 ;  /* 0x0000000000f2781c */ /* 0x000fda0000702577 */
[----:B------:R-:W-:Y:S05]  /*09e0*/  @P0 BRA `(.L_x_17) ;  /* 0x0000000400000947 */ /* 0x000fea0003800000 */
[----:B------:R-:W-:Y:S02]  /*09f0*/  ISETP.GE.AND P0, PT, R10, RZ, PT ;  /* 0x000000ff0a00720c */ /* 0x000fe40003f06270 */
[----:B------:R-:W-:-:S11]  /*0a00*/  ISETP.GE.AND P1, PT, R11, RZ, PT ;  /* 0x000000ff0b00720c */ /* 0x000fd60003f26270 */
[----:B------:R-:W-:Y:S01]  /*0a10*/  @P0 IMAD.MOV.U32 R7, RZ, RZ, RZ ;  /* 0x000000ffff070224 */ /* 0x000fe200078e00ff */
[----:B------:R-:W-:Y:S01]  /*0a20*/  @!P0 MOV R7, 0xffffffc0 ;  /* 0xffffffc000078802 */ /* 0x000fe20000000f00 */
[----:B------:R-:W-:Y:S01]  /*0a30*/  @!P0 FFMA R2, R2, 1.84467440737095516160e+19, RZ ;  /* 0x5f80000002028823 */ /* 0x000fe200000000ff */
[----:B------:R-:W-:-:S03]  /*0a40*/  @!P1 FFMA R9, R5, 1.84467440737095516160e+19, RZ ;  /* 0x5f80000005099823 */ /* 0x000fc600000000ff */
[----:B------:R-:W-:-:S07]  /*0a50*/  @!P1 VIADD R7, R7, 0x40 ;  /* 0x0000004007079836 */ /* 0x000fce0000000000 */
.L_x_13:
[----:B------:R-:W-:Y:S01]  /*0a60*/  LEA R10, R14, 0xc0800000, 0x17 ;  /* 0xc08000000e0a7811 */ /* 0x000fe200078eb8ff */
[----:B------:R-:W-:Y:S03]  /*0a70*/  BSSY.RECONVERGENT B3, `(.L_x_18) ;  /* 0x0000036000037945 */ /* 0x000fe60003800200 */
[----:B------:R-:W-:Y:S01]  /*0a80*/  IADD3 R10, PT, PT, -R10, R9, RZ ;  /* 0x000000090a0a7210 */ /* 0x000fe20007ffe1ff */
[----:B------:R-:W-:-:S03]  /*0a90*/  VIADD R9, R12, 0xffffff81 ;  /* 0xffffff810c097836 */ /* 0x000fc60000000000 */
[----:B------:R0:W1:Y:S01]  /*0aa0*/  MUFU.RCP R11, R10 ;  /* 0x0000000a000b7308 */ /* 0x0000620000001000 */
[----:B------:R-:W-:Y:S01]  /*0ab0*/  FADD.FTZ R13, -R10, -RZ ;  /* 0x800000ff0a0d7221 */ /* 0x000fe20000010100 */
[C---:B------:R-:W-:Y:S01]  /*0ac0*/  IMAD R2, R9.reuse, -0x800000, R2 ;  /* 0xff80000009027824 */ /* 0x040fe200078e0202 */
[----:B0-----:R-:W-:-:S04]  /*0ad0*/  IADD3 R10, PT, PT, R9, 0x7f, -R14 ;  /* 0x0000007f090a7810 */ /* 0x001fc80007ffe80e */
[----:B------:R-:W-:Y:S01]  /*0ae0*/  IADD3 R10, PT, PT, R10, R7, RZ ;  /* 0x000000070a0a7210 */ /* 0x000fe20007ffe0ff */
[----:B-1----:R-:W-:-:S04]  /*0af0*/  FFMA R12, R11, R13, 1 ;  /* 0x3f8000000b0c7423 */ /* 0x002fc8000000000d */
[----:B------:R-:W-:-:S04]  /*0b00*/  FFMA R16, R11, R12, R11 ;  /* 0x0000000c0b107223 */ /* 0x000fc8000000000b */
[----:B------:R-:W-:-:S04]  /*0b10*/  FFMA R11, R2, R16, RZ ;  /* 0x00000010020b7223 */ /* 0x000fc800000000ff */
[----:B------:R-:W-:-:S04]  /*0b20*/  FFMA R12, R13, R11, R2 ;  /* 0x0000000b0d0c7223 */ /* 0x000fc80000000002 */
[----:B------:R-:W-:-:S04]  /*0b30*/  FFMA R11, R16, R12, R11 ;  /* 0x0000000c100b7223 */ /* 0x000fc8000000000b */
[----:B------:R-:W-:-:S04]  /*0b40*/  FFMA R12, R13, R11, R2 ;  /* 0x0000000b0d0c7223 */ /* 0x000fc80000000002 */
[----:B------:R-:W-:-:S05]  /*0b50*/  FFMA R2, R16, R12, R11 ;  /* 0x0000000c10027223 */ /* 0x000fca000000000b */
[----:B------:R-:W-:-:S04]  /*0b60*/  SHF.R.U32.HI R9, RZ, 0x17, R2 ;  /* 0x00000017ff097819 */ /* 0x000fc80000011602 */
[----:B------:R-:W-:-:S05]  /*0b70*/  LOP3.LUT R9, R9, 0xff, RZ, 0xc0, !PT ;  /* 0x000000ff09097812 */ /* 0x000fca00078ec0ff */
[----:B------:R-:W-:-:S05]  /*0b80*/  IMAD.IADD R13, R9, 0x1, R10 ;  /* 0x00000001090d7824 */ /* 0x000fca00078e020a */
[----:B------:R-:W-:-:S04]  /*0b90*/  IADD3 R7, PT, PT, R13, -0x1, RZ ;  /* 0xffffffff0d077810 */ /* 0x000fc80007ffe0ff */
[----:B------:R-:W-:-:S13]  /*0ba0*/  ISETP.GE.U32.AND P0, PT, R7, 0xfe, PT ;  /* 0x000000fe0700780c */ /* 0x000fda0003f06070 */
[----:B------:R-:W-:Y:S05]  /*0bb0*/  @!P0 BRA `(.L_x_19) ;  /* 0x0000000000808947 */ /* 0x000fea0003800000 */
[----:B------:R-:W-:-:S13]  /*0bc0*/  ISETP.GT.AND P0, PT, R13, 0xfe, PT ;  /* 0x000000fe0d00780c */ /* 0x000fda0003f04270 */
[----:B------:R-:W-:Y:S05]  /*0bd0*/  @P0 BRA `(.L_x_20) ;  /* 0x00000000006c0947 */ /* 0x000fea0003800000 */
[----:B------:R-:W-:-:S13]  /*0be0*/  ISETP.GE.AND P0, PT, R13, 0x1, PT ;  /* 0x000000010d00780c */ /* 0x000fda0003f06270 */
[----:B------:R-:W-:Y:S05]  /*0bf0*/  @P0 BRA `(.L_x_21) ;  /* 0x0000000000740947 */ /* 0x000fea0003800000 */
[----:B------:R-:W-:Y:S02]  /*0c00*/  ISETP.GE.AND P0, PT, R13, -0x18, PT ;  /* 0xffffffe80d00780c */ /* 0x000fe40003f06270 */
[----:B------:R-:W-:-:S11]  /*0c10*/  LOP3.LUT R2, R2, 0x80000000, RZ, 0xc0, !PT ;  /* 0x8000000002027812 */ /* 0x000fd600078ec0ff */
[----:B------:R-:W-:Y:S05]  /*0c20*/  @!P0 BRA `(.L_x_21) ;  /* 0x0000000000688947 */ /* 0x000fea0003800000 */
[CCC-:B------:R-:W-:Y:S01]  /*0c30*/  FFMA.RZ R7, R16.reuse, R12.reuse, R11.reuse ;  /* 0x0000000c10077223 */ /* 0x1c0fe2000000c00b */
[CCC-:B------:R-:W-:Y:S01]  /*0c40*/  FFMA.RM R10, R16.reuse, R12.reuse, R11.reuse ;  /* 0x0000000c100a7223 */ /* 0x1c0fe2000000400b */
[C---:B------:R-:W-:Y:S02]  /*0c50*/  ISETP.NE.AND P2, PT, R13.reuse, RZ, PT ;  /* 0x000000ff0d00720c */ /* 0x040fe40003f45270 */
[----:B------:R-:W-:Y:S02]  /*0c60*/  ISETP.NE.AND P1, PT, R13, RZ, PT ;  /* 0x000000ff0d00720c */ /* 0x000fe40003f25270 */
[----:B------:R-:W-:Y:S01]  /*0c70*/  LOP3.LUT R9, R7, 0x7fffff, RZ, 0xc0, !PT ;  /* 0x007fffff07097812 */ /* 0x000fe200078ec0ff */
[----:B------:R-:W-:Y:S01]  /*0c80*/  FFMA.RP R7, R16, R12, R11 ;  /* 0x0000000c10077223 */ /* 0x000fe2000000800b */
[C---:B------:R-:W-:Y:S01]  /*0c90*/  VIADD R12, R13.reuse, 0x20 ;  /* 0x000000200d0c7836 */ /* 0x040fe20000000000 */
[----:B------:R-:W-:Y:S02]  /*0ca0*/  IADD3 R11, PT, PT, -R13, RZ, RZ ;  /* 0x000000ff0d0b7210 */ /* 0x000fe40007ffe1ff */
[----:B------:R-:W-:-:S02]  /*0cb0*/  LOP3.LUT R9, R9, 0x800000, RZ, 0xfc, !PT ;  /* 0x0080000009097812 */ /* 0x000fc400078efcff */
[----:B------:R-:W-:Y:S02]  /*0cc0*/  FSETP.NEU.FTZ.AND P0, PT, R7, R10, PT ;  /* 0x0000000a0700720b */ /* 0x000fe40003f1d000 */
[----:B------:R-:W-:Y:S02]  /*0cd0*/  SHF.L.U32 R12, R9, R12, RZ ;  /* 0x0000000c090c7219 */ /* 0x000fe400000006ff */
[----:B------:R-:W-:Y:S02]  /*0ce0*/  SEL R10, R11, RZ, P2 ;  /* 0x000000ff0b0a7207 */ /* 0x000fe40001000000 */
[----:B------:R-:W-:Y:S02]  /*0cf0*/  ISETP.NE.AND P1, PT, R12, RZ, P1 ;  /* 0x000000ff0c00720c */ /* 0x000fe40000f25270 */
[----:B------:R-:W-:Y:S02]  /*0d00*/  SHF.R.U32.HI R10, RZ, R10, R9 ;  /* 0x0000000aff0a7219 */ /* 0x000fe40000011609 */
[----:B------:R-:W-:-:S02]  /*0d10*/  PLOP3.LUT P0, PT, P0, P1, PT, 0xf8, 0x8f ;  /* 0x00000000008f781c */ /* 0x000fc40000703f70 */
[----:B------:R-:W-:Y:S02]  /*0d20*/  SHF.R.U32.HI R12, RZ, 0x1, R10 ;  /* 0x00000001ff0c7819 */ /* 0x000fe4000001160a */
[----:B------:R-:W-:-:S04]  /*0d30*/  SEL R7, RZ, 0x1, !P0 ;  /* 0x00000001ff077807 */ /* 0x000fc80004000000 */
[----:B------:R-:W-:-:S04]  /*0d40*/  LOP3.LUT R7, R7, 0x1, R12, 0xf8, !PT ;  /* 0x0000000107077812 */ /* 0x000fc800078ef80c */
[----:B------:R-:W-:-:S05]  /*0d50*/  LOP3.LUT R7, R7, R10, RZ, 0xc0, !PT ;  /* 0x0000000a07077212 */ /* 0x000fca00078ec0ff */
[----:B------:R-:W-:-:S05]  /*0d60*/  IMAD.IADD R7, R12, 0x1, R7 ;  /* 0x000000010c077824 */ /* 0x000fca00078e0207 */
[----:B------:R-:W-:Y:S01]  /*0d70*/  LOP3.LUT R2, R7, R2, RZ, 0xfc, !PT ;  /* 0x0000000207027212 */ /* 0x000fe200078efcff */
[----:B------:R-:W-:Y:S06]  /*0d80*/  BRA `(.L_x_21) ;  /* 0x0000000000107947 */ /* 0x000fec0003800000 */
.L_x_20:
[----:B------:R-:W-:-:S04]  /*0d90*/  LOP3.LUT R2, R2, 0x80000000, RZ, 0xc0, !PT ;  /* 0x8000000002027812 */ /* 0x000fc800078ec0ff */
[----:B------:R-:W-:Y:S01]  /*0da0*/  LOP3.LUT R2, R2, 0x7f800000, RZ, 0xfc, !PT ;  /* 0x7f80000002027812 */ /* 0x000fe200078efcff */
[----:B------:R-:W-:Y:S06]  /*0db0*/  BRA `(.L_x_21) ;  /* 0x0000000000047947 */ /* 0x000fec0003800000 */
.L_x_19:
[----:B------:R-:W-:-:S07]  /*0dc0*/  LEA R2, R10, R2, 0x17 ;  /* 0x000000020a027211 */ /* 0x000fce00078eb8ff */
.L_x_21:
[----:B------:R-:W-:Y:S05]  /*0dd0*/  BSYNC.RECONVERGENT B3 ;  /* 0x0000000000037941 */ /* 0x000fea0003800200 */
.L_x_18:
[----:B------:R-:W-:Y:S05]  /*0de0*/  BRA `(.L_x_22) ;  /* 0x0000000000207947 */ /* 0x000fea0003800000 */
.L_x_17:
[----:B------:R-:W-:-:S04]  /*0df0*/  LOP3.LUT R2, R9, 0x80000000, R2, 0x48, !PT ;  /* 0x8000000009027812 */ /* 0x000fc800078e4802 */
[----:B------:R-:W-:Y:S01]  /*0e00*/  LOP3.LUT R2, R2, 0x7f800000, RZ, 0xfc, !PT ;  /* 0x7f80000002027812 */ /* 0x000fe200078efcff */
[----:B------:R-:W-:Y:S06]  /*0e10*/  BRA `(.L_x_22) ;  /* 0x0000000000147947 */ /* 0x000fec0003800000 */
.L_x_16:
[----:B------:R-:W-:Y:S01]  /*0e20*/  LOP3.LUT R2, R9, 0x80000000, R2, 0x48, !PT ;  /* 0x8000000009027812 */ /* 0x000fe200078e4802 */
[----:B------:R-:W-:Y:S06]  /*0e30*/  BRA `(.L_x_22) ;  /* 0x00000000000c7947 */ /* 0x000fec0003800000 */
.L_x_15:
[----:B------:R-:W0:Y:S01]  /*0e40*/  MUFU.RSQ R2, -QNAN ;  /* 0xffc0000000027908 */ /* 0x000e220000001400 */
[----:B------:R-:W-:Y:S05]  /*0e50*/  BRA `(.L_x_22) ;  /* 0x0000000000047947 */ /* 0x000fea0003800000 */
.L_x_14:
[----:B------:R-:W-:-:S07]  /*0e60*/  FADD.FTZ R2, R2, R5 ;  /* 0x0000000502027221 */ /* 0x000fce0000010000 */
.L_x_22:
[----:B------:R-:W-:Y:S05]  /*0e70*/  BSYNC.RECONVERGENT B2 ;  /* 0x0000000000027941 */ /* 0x000fea0003800200 */
.L_x_12:
[----:B------:R-:W-:-:S04]  /*0e80*/  HFMA2 R9, -RZ, RZ, 0, 0 ;  /* 0x00000000ff097431 */ /* 0x000fc800000001ff */
[----:B0-----:R-:W-:Y:S05]  /*0e90*/  RET.REL.NODEC R8 `(_Z18vesselness3DKerneliPKfS0_S0_Pfff) ;  /* 0xfffffff008587950 */ /* 0x001fea0003c3ffff */
.L_x_23:
[----:B------:R-:W-:-:S00]  /*0ea0*/  BRA `(.L_x_23) ;  /* 0xfffffffc00fc7947 */ /* 0x000fc0000383ffff */
[----:B------:R-:W-:-:S00]  /*0eb0*/  NOP ;  /* 0x0000000000007918 */ /* 0x000fc00000000000 */
        /* <DEDUP_REMOVED lines=12> */
.L_x_24:


//--------------------- .nv.shared.reserved.0     --------------------------
	.section	.nv.shared.reserved.0,"aw",@nobits
	.weak		__nv_reservedSMEM_offset_0_alias
	.size		__nv_reservedSMEM_offset_0_alias, 0, 64
	.other		__nv_reservedSMEM_offset_0_alias,@"STO_CUDA_RESERVED_SHARED STV_DEFAULT"
__nv_reservedSMEM_offset_0_alias:
	.zero		0
	.zero		64


//--------------------- .nv.constant0._Z18vesselness3DKerneliPKfS0_S0_Pfff --------------------------
	.section	.nv.constant0._Z18vesselness3DKerneliPKfS0_S0_Pfff,"a",@progbits
	.sectionflags	@""
	.align	4
.nv.constant0._Z18vesselness3DKerneliPKfS0_S0_Pfff:
	.zero		944


//--------------------- SYMBOLS --------------------------

	.type		.nv.reservedSmem.offset0,@object
	.size		.nv.reservedSmem.offset0,0x4
